//
// Generated by NVIDIA NVVM Compiler
//
// Compiler Build ID: CL-36424714
// Cuda compilation tools, release 13.0, V13.0.88
// Based on NVVM 20.0.0
//

.version 9.0
.target sm_100
.address_size 64

	// .globl	_Z7stenciliiPiS_
.global .align 1 .b8 _ZN34_INTERNAL_d2a1c542_4_k_cu_f896e1124cuda3std3__45__cpo5beginE[1];
.global .align 1 .b8 _ZN34_INTERNAL_d2a1c542_4_k_cu_f896e1124cuda3std3__45__cpo3endE[1];
.global .align 1 .b8 _ZN34_INTERNAL_d2a1c542_4_k_cu_f896e1124cuda3std3__45__cpo6cbeginE[1];
.global .align 1 .b8 _ZN34_INTERNAL_d2a1c542_4_k_cu_f896e1124cuda3std3__45__cpo4cendE[1];
.global .align 1 .b8 _ZN34_INTERNAL_d2a1c542_4_k_cu_f896e1124cuda3std3__45__cpo6rbeginE[1];
.global .align 1 .b8 _ZN34_INTERNAL_d2a1c542_4_k_cu_f896e1124cuda3std3__45__cpo4rendE[1];
.global .align 1 .b8 _ZN34_INTERNAL_d2a1c542_4_k_cu_f896e1124cuda3std3__45__cpo7crbeginE[1];
.global .align 1 .b8 _ZN34_INTERNAL_d2a1c542_4_k_cu_f896e1124cuda3std3__45__cpo5crendE[1];
.global .align 1 .b8 _ZN34_INTERNAL_d2a1c542_4_k_cu_f896e1124cuda3std3__436_GLOBAL__N__d2a1c542_4_k_cu_f896e1126ignoreE[1];
.global .align 1 .b8 _ZN34_INTERNAL_d2a1c542_4_k_cu_f896e1124cuda3std3__419piecewise_constructE[1];
.global .align 1 .b8 _ZN34_INTERNAL_d2a1c542_4_k_cu_f896e1124cuda3std3__48in_placeE[1];
.global .align 1 .b8 _ZN34_INTERNAL_d2a1c542_4_k_cu_f896e1124cuda3std3__420unreachable_sentinelE[1];
.global .align 1 .b8 _ZN34_INTERNAL_d2a1c542_4_k_cu_f896e1124cuda3std3__47nulloptE[1];
.global .align 1 .b8 _ZN34_INTERNAL_d2a1c542_4_k_cu_f896e1124cuda3std3__48unexpectE[1];
.global .align 1 .b8 _ZN34_INTERNAL_d2a1c542_4_k_cu_f896e1124cuda3std6ranges3__45__cpo4swapE[1];
.global .align 1 .b8 _ZN34_INTERNAL_d2a1c542_4_k_cu_f896e1124cuda3std6ranges3__45__cpo9iter_moveE[1];
.global .align 1 .b8 _ZN34_INTERNAL_d2a1c542_4_k_cu_f896e1124cuda3std6ranges3__45__cpo5beginE[1];
.global .align 1 .b8 _ZN34_INTERNAL_d2a1c542_4_k_cu_f896e1124cuda3std6ranges3__45__cpo3endE[1];
.global .align 1 .b8 _ZN34_INTERNAL_d2a1c542_4_k_cu_f896e1124cuda3std6ranges3__45__cpo6cbeginE[1];
.global .align 1 .b8 _ZN34_INTERNAL_d2a1c542_4_k_cu_f896e1124cuda3std6ranges3__45__cpo4cendE[1];
.global .align 1 .b8 _ZN34_INTERNAL_d2a1c542_4_k_cu_f896e1124cuda3std6ranges3__45__cpo7advanceE[1];
.global .align 1 .b8 _ZN34_INTERNAL_d2a1c542_4_k_cu_f896e1124cuda3std6ranges3__45__cpo9iter_swapE[1];
.global .align 1 .b8 _ZN34_INTERNAL_d2a1c542_4_k_cu_f896e1124cuda3std6ranges3__45__cpo4nextE[1];
.global .align 1 .b8 _ZN34_INTERNAL_d2a1c542_4_k_cu_f896e1124cuda3std6ranges3__45__cpo4prevE[1];
.global .align 1 .b8 _ZN34_INTERNAL_d2a1c542_4_k_cu_f896e1124cuda3std6ranges3__45__cpo4dataE[1];
.global .align 1 .b8 _ZN34_INTERNAL_d2a1c542_4_k_cu_f896e1124cuda3std6ranges3__45__cpo5cdataE[1];
.global .align 1 .b8 _ZN34_INTERNAL_d2a1c542_4_k_cu_f896e1124cuda3std6ranges3__45__cpo4sizeE[1];
.global .align 1 .b8 _ZN34_INTERNAL_d2a1c542_4_k_cu_f896e1124cuda3std6ranges3__45__cpo5ssizeE[1];
.global .align 1 .b8 _ZN34_INTERNAL_d2a1c542_4_k_cu_f896e1124cuda3std6ranges3__45__cpo8distanceE[1];
.global .align 1 .b8 _ZN34_INTERNAL_d2a1c542_4_k_cu_f896e1126thrust24THRUST_300001_SM_1000_NS8cuda_cub3parE[1];
.global .align 1 .b8 _ZN34_INTERNAL_d2a1c542_4_k_cu_f896e1126thrust24THRUST_300001_SM_1000_NS8cuda_cub10par_nosyncE[1];
.global .align 1 .b8 _ZN34_INTERNAL_d2a1c542_4_k_cu_f896e1126thrust24THRUST_300001_SM_1000_NS6system6detail10sequential3seqE[1];
.global .align 1 .b8 _ZN34_INTERNAL_d2a1c542_4_k_cu_f896e1126thrust24THRUST_300001_SM_1000_NS12placeholders2_1E[1];
.global .align 1 .b8 _ZN34_INTERNAL_d2a1c542_4_k_cu_f896e1126thrust24THRUST_300001_SM_1000_NS12placeholders2_2E[1];
.global .align 1 .b8 _ZN34_INTERNAL_d2a1c542_4_k_cu_f896e1126thrust24THRUST_300001_SM_1000_NS12placeholders2_3E[1];
.global .align 1 .b8 _ZN34_INTERNAL_d2a1c542_4_k_cu_f896e1126thrust24THRUST_300001_SM_1000_NS12placeholders2_4E[1];
.global .align 1 .b8 _ZN34_INTERNAL_d2a1c542_4_k_cu_f896e1126thrust24THRUST_300001_SM_1000_NS12placeholders2_5E[1];
.global .align 1 .b8 _ZN34_INTERNAL_d2a1c542_4_k_cu_f896e1126thrust24THRUST_300001_SM_1000_NS12placeholders2_6E[1];
.global .align 1 .b8 _ZN34_INTERNAL_d2a1c542_4_k_cu_f896e1126thrust24THRUST_300001_SM_1000_NS12placeholders2_7E[1];
.global .align 1 .b8 _ZN34_INTERNAL_d2a1c542_4_k_cu_f896e1126thrust24THRUST_300001_SM_1000_NS12placeholders2_8E[1];
.global .align 1 .b8 _ZN34_INTERNAL_d2a1c542_4_k_cu_f896e1126thrust24THRUST_300001_SM_1000_NS12placeholders2_9E[1];
.global .align 1 .b8 _ZN34_INTERNAL_d2a1c542_4_k_cu_f896e1126thrust24THRUST_300001_SM_1000_NS12placeholders3_10E[1];
.global .align 1 .b8 _ZN34_INTERNAL_d2a1c542_4_k_cu_f896e1126thrust24THRUST_300001_SM_1000_NS3seqE[1];
.extern .shared .align 16 .b8 sdata[];

.visible .entry _Z7stenciliiPiS_(
	.param .u32 _Z7stenciliiPiS__param_0,
	.param .u32 _Z7stenciliiPiS__param_1,
	.param .u64 .ptr .align 1 _Z7stenciliiPiS__param_2,
	.param .u64 .ptr .align 1 _Z7stenciliiPiS__param_3
)
{
	.reg .pred 	%p<12>;
	.reg .b32 	%r<74>;
	.reg .b64 	%rd<28>;

	ld.param.u32 	%r9, [_Z7stenciliiPiS__param_0];
	ld.param.u32 	%r10, [_Z7stenciliiPiS__param_1];
	ld.param.u64 	%rd3, [_Z7stenciliiPiS__param_2];
	ld.param.u64 	%rd4, [_Z7stenciliiPiS__param_3];
	cvta.to.global.u64 	%rd1, %rd4;
	cvta.to.global.u64 	%rd2, %rd3;
	mov.u32 	%r1, %ctaid.x;
	setp.ne.s32 	%p1, %r1, 0;
	setp.ne.s32 	%p2, %r1, 511;
	and.pred  	%p3, %p1, %p2;
	mov.u32 	%r2, %ctaid.y;
	setp.ne.s32 	%p4, %r2, 0;
	and.pred  	%p5, %p4, %p3;
	setp.ne.s32 	%p6, %r2, 511;
	and.pred  	%p7, %p6, %p5;
	@%p7 bra 	$L__BB0_2;
	mov.u32 	%r42, %ntid.x;
	mov.u32 	%r43, %tid.x;
	mad.lo.s32 	%r44, %r1, %r42, %r43;
	mov.u32 	%r45, %ntid.y;
	mov.u32 	%r46, %tid.y;
	mad.lo.s32 	%r47, %r2, %r45, %r46;
	mul.lo.s32 	%r48, %r10, %r44;
	add.s32 	%r49, %r48, %r47;
	mul.wide.u32 	%rd17, %r49, 4;
	add.s64 	%rd18, %rd2, %rd17;
	ld.global.u32 	%r50, [%rd18];
	add.s32 	%r51, %r9, %r44;
	add.s32 	%r52, %r51, -1;
	rem.u32 	%r53, %r52, %r9;
	mad.lo.s32 	%r54, %r53, %r10, %r47;
	mul.wide.u32 	%rd19, %r54, 4;
	add.s64 	%rd20, %rd2, %rd19;
	ld.global.u32 	%r55, [%rd20];
	add.s32 	%r56, %r44, 1;
	rem.u32 	%r57, %r56, %r9;
	mad.lo.s32 	%r58, %r57, %r10, %r47;
	mul.wide.u32 	%rd21, %r58, 4;
	add.s64 	%rd22, %rd2, %rd21;
	ld.global.u32 	%r59, [%rd22];
	add.s32 	%r60, %r47, %r10;
	add.s32 	%r61, %r60, -1;
	rem.u32 	%r62, %r61, %r10;
	add.s32 	%r63, %r62, %r48;
	mul.wide.u32 	%rd23, %r63, 4;
	add.s64 	%rd24, %rd2, %rd23;
	ld.global.u32 	%r64, [%rd24];
	add.s32 	%r65, %r47, 1;
	rem.u32 	%r66, %r65, %r10;
	add.s32 	%r67, %r66, %r48;
	mul.wide.u32 	%rd25, %r67, 4;
	add.s64 	%rd26, %rd2, %rd25;
	ld.global.u32 	%r68, [%rd26];
	shl.b32 	%r69, %r50, 2;
	sub.s32 	%r70, %r55, %r69;
	add.s32 	%r71, %r70, %r59;
	add.s32 	%r72, %r71, %r64;
	add.s32 	%r73, %r72, %r68;
	add.s64 	%rd27, %rd1, %rd17;
	st.global.u32 	[%rd27], %r73;
	bra.uni 	$L__BB0_11;
$L__BB0_2:
	mov.u32 	%r12, %ntid.x;
	mov.u32 	%r11, %tid.x;
	mad.lo.s32 	%r13, %r1, %r12, %r11;
	mov.u32 	%r14, %ntid.y;
	mov.u32 	%r3, %tid.y;
	mad.lo.s32 	%r4, %r2, %r14, %r3;
	mul.lo.s32 	%r5, %r10, %r13;
	add.s32 	%r6, %r5, %r4;
	mul.lo.s32 	%r7, %r11, 34;
	add.s32 	%r15, %r3, %r7;
	shl.b32 	%r16, %r15, 2;
	mul.wide.u32 	%rd5, %r6, 4;
	add.s64 	%rd6, %rd2, %rd5;
	ld.global.u32 	%r17, [%rd6];
	mov.u32 	%r18, sdata;
	add.s32 	%r19, %r16, %r18;
	add.s32 	%r8, %r19, 4;
	st.shared.u32 	[%r19+140], %r17;
	setp.eq.s32 	%p8, %r11, 31;
	@%p8 bra 	$L__BB0_5;
	setp.ne.s32 	%p9, %r11, 0;
	@%p9 bra 	$L__BB0_6;
	sub.s32 	%r22, %r5, %r10;
	add.s32 	%r23, %r22, %r4;
	mul.wide.u32 	%rd9, %r23, 4;
	add.s64 	%rd10, %rd2, %rd9;
	ld.global.u32 	%r24, [%rd10];
	st.shared.u32 	[%r8], %r24;
	bra.uni 	$L__BB0_6;
$L__BB0_5:
	add.s32 	%r20, %r6, %r10;
	mul.wide.u32 	%rd7, %r20, 4;
	add.s64 	%rd8, %rd2, %rd7;
	ld.global.u32 	%r21, [%rd8];
	st.shared.u32 	[%r8+272], %r21;
$L__BB0_6:
	setp.eq.s32 	%p10, %r3, 31;
	@%p10 bra 	$L__BB0_9;
	setp.ne.s32 	%p11, %r3, 0;
	@%p11 bra 	$L__BB0_10;
	add.s32 	%r27, %r6, -1;
	mul.wide.u32 	%rd13, %r27, 4;
	add.s64 	%rd14, %rd2, %rd13;
	ld.global.u32 	%r28, [%rd14];
	shl.b32 	%r29, %r7, 2;
	add.s32 	%r31, %r18, %r29;
	st.shared.u32 	[%r31+136], %r28;
	bra.uni 	$L__BB0_10;
$L__BB0_9:
	add.s32 	%r25, %r6, 1;
	mul.wide.u32 	%rd11, %r25, 4;
	add.s64 	%rd12, %rd2, %rd11;
	ld.global.u32 	%r26, [%rd12];
	st.shared.u32 	[%r8+140], %r26;
$L__BB0_10:
	bar.sync 	0;
	ld.shared.u32 	%r32, [%r8];
	ld.shared.u32 	%r33, [%r8+272];
	add.s32 	%r34, %r33, %r32;
	ld.shared.u32 	%r35, [%r8+132];
	add.s32 	%r36, %r34, %r35;
	ld.shared.u32 	%r37, [%r8+140];
	add.s32 	%r38, %r36, %r37;
	ld.shared.u32 	%r39, [%r8+136];
	shl.b32 	%r40, %r39, 2;
	sub.s32 	%r41, %r38, %r40;
	add.s64 	%rd16, %rd1, %rd5;
	st.global.u32 	[%rd16], %r41;
$L__BB0_11:
	ret;

}
	// .globl	_ZN3cub18CUB_300001_SM_10006detail11EmptyKernelIvEEvv
.visible .entry _ZN3cub18CUB_300001_SM_10006detail11EmptyKernelIvEEvv()
{


	ret;

}


// ===== COMPILED SASS (sm_100) =====

	.target	sm_100

	.elftype	@"ET_EXEC"


//--------------------- .note.nv.tkinfo           --------------------------
	.section	.note.nv.tkinfo,"",@"SHT_NOTE"
	.sectionflags	@"SHF_NOTE_NV_TKINFO"
	.tkinfo
        /*0018*/ 	.word	0x00000002
        /*0030*/ 	.string	""
        /*0030*/ 	.string	"ptxas"
        /*0030*/ 	.string	"Cuda compilation tools, release 13.0, V13.0.88"
        /*0030*/ 	.string	"Build cuda_13.0.r13.0/compiler.36424714_0"
        /*0030*/ 	.string	"-arch sm_100 -m 64 "



//--------------------- .note.nv.cuinfo           --------------------------
	.section	.note.nv.cuinfo,"",@"SHT_NOTE"
	.sectionflags	@"SHF_NOTE_NV_CUINFO"
        /*0018*/ 	.short	0x0002
        /*001a*/ 	.short	0x0064
        /*001c*/ 	.short	0x0082
	.zero		2


//--------------------- .nv.info                  --------------------------
	.section	.nv.info,"",@"SHT_CUDA_INFO"
	.align	4


	//----- nvinfo : EIATTR_REGCOUNT
	.align		4
        /*0000*/ 	.byte	0x04, 0x2f
        /*0002*/ 	.short	(.L_44 - .L_43)
	.align		4
.L_43:
        /*0004*/ 	.word	index@(_Z7stenciliiPiS_)
        /*0008*/ 	.word	0x00000014


	//----- nvinfo : EIATTR_FRAME_SIZE
	.align		4
.L_44:
        /*000c*/ 	.byte	0x04, 0x11
        /*000e*/ 	.short	(.L_46 - .L_45)
	.align		4
.L_45:
        /*0010*/ 	.word	index@(_Z7stenciliiPiS_)
        /*0014*/ 	.word	0x00000000


	//----- nvinfo : EIATTR_REGCOUNT
	.align		4
.L_46:
        /*0018*/ 	.byte	0x04, 0x2f
        /*001a*/ 	.short	(.L_48 - .L_47)
	.align		4
.L_47:
        /*001c*/ 	.word	index@(_ZN3cub18CUB_300001_SM_10006detail11EmptyKernelIvEEvv)
        /*0020*/ 	.word	0x00000004


	//----- nvinfo : EIATTR_FRAME_SIZE
	.align		4
.L_48:
        /*0024*/ 	.byte	0x04, 0x11
        /*0026*/ 	.short	(.L_50 - .L_49)
	.align		4
.L_49:
        /*0028*/ 	.word	index@(_ZN3cub18CUB_300001_SM_10006detail11EmptyKernelIvEEvv)
        /*002c*/ 	.word	0x00000000


	//----- nvinfo : EIATTR_MIN_STACK_SIZE
	.align		4
.L_50:
        /*0030*/ 	.byte	0x04, 0x12
        /*0032*/ 	.short	(.L_52 - .L_51)
	.align		4
.L_51:
        /*0034*/ 	.word	index@(_ZN3cub18CUB_300001_SM_10006detail11EmptyKernelIvEEvv)
        /*0038*/ 	.word	0x00000000


	//----- nvinfo : EIATTR_MIN_STACK_SIZE
	.align		4
.L_52:
        /*003c*/ 	.byte	0x04, 0x12
        /*003e*/ 	.short	(.L_54 - .L_53)
	.align		4
.L_53:
        /*0040*/ 	.word	index@(_Z7stenciliiPiS_)
        /*0044*/ 	.word	0x00000000
.L_54:


//--------------------- .nv.compat                --------------------------
	.section	.nv.compat,"",@"SHT_CUDA_COMPAT_INFO"
	.align	4
        /*0000*/ 	.byte	0x02, 0x09, 0x00, 0x00, 0x02, 0x02, 0x01, 0x00, 0x02, 0x05, 0x05, 0x00, 0x03, 0x07, 0x01, 0x01
        /*0010*/ 	.byte	0x02, 0x03, 0x00, 0x00, 0x02, 0x06, 0x01, 0x00, 0x04, 0x0b, 0x08, 0x00, 0x09, 0x00, 0x00, 0x00
        /*0020*/ 	.byte	0x00, 0x00, 0x00, 0x00


//--------------------- .nv.info._ZN3cub18CUB_300001_SM_10006detail11EmptyKernelIvEEvv --------------------------
	.section	.nv.info._ZN3cub18CUB_300001_SM_10006detail11EmptyKernelIvEEvv,"",@"SHT_CUDA_INFO"
	.sectionflags	@""
	.align	4


	//----- nvinfo : EIATTR_CUDA_API_VERSION
	.align		4
        /*0000*/ 	.byte	0x04, 0x37
        /*0002*/ 	.short	(.L_56 - .L_55)
.L_55:
        /*0004*/ 	.word	0x00000082


	//----- nvinfo : EIATTR_SPARSE_MMA_MASK
	.align		4
.L_56:
        /*0008*/ 	.byte	0x03, 0x50
        /*000a*/ 	.short	0x0000


	//----- nvinfo : EIATTR_MAXREG_COUNT
	.align		4
        /*000c*/ 	.byte	0x03, 0x1b
        /*000e*/ 	.short	0x00ff


	//----- nvinfo : EIATTR_MERCURY_ISA_VERSION
	.align		4
        /*0010*/ 	.byte	0x03, 0x5f
        /*0012*/ 	.short	0x0101


	//----- nvinfo : EIATTR_VRC_CTA_INIT_COUNT
	.align		4
        /*0014*/ 	.byte	0x02, 0x4a
	.zero		1
	.zero		1


	//----- nvinfo : EIATTR_EXIT_INSTR_OFFSETS
	.align		4
        /*0018*/ 	.byte	0x04, 0x1c
        /*001a*/ 	.short	(.L_58 - .L_57)


	//   ....[0]....
.L_57:
        /*001c*/ 	.word	0x00000010


	//----- nvinfo : EIATTR_SW_WAR
	.align		4
.L_58:
        /*0020*/ 	.byte	0x04, 0x36
        /*0022*/ 	.short	(.L_60 - .L_59)
.L_59:
        /*0024*/ 	.word	0x00000008
.L_60:


//--------------------- .nv.info._Z7stenciliiPiS_ --------------------------
	.section	.nv.info._Z7stenciliiPiS_,"",@"SHT_CUDA_INFO"
	.sectionflags	@""
	.align	4


	//----- nvinfo : EIATTR_CUDA_API_VERSION
	.align		4
        /*0000*/ 	.byte	0x04, 0x37
        /*0002*/ 	.short	(.L_62 - .L_61)
.L_61:
        /*0004*/ 	.word	0x00000082


	//----- nvinfo : EIATTR_KPARAM_INFO
	.align		4
.L_62:
        /*0008*/ 	.byte	0x04, 0x17
        /*000a*/ 	.short	(.L_64 - .L_63)
.L_63:
        /*000c*/ 	.word	0x00000000
        /*0010*/ 	.short	0x0003
        /*0012*/ 	.short	0x0010
        /*0014*/ 	.byte	0x00, 0xf5, 0x21, 0x00


	//----- nvinfo : EIATTR_KPARAM_INFO
	.align		4
.L_64:
        /*0018*/ 	.byte	0x04, 0x17
        /*001a*/ 	.short	(.L_66 - .L_65)
.L_65:
        /*001c*/ 	.word	0x00000000
        /*0020*/ 	.short	0x0002
        /*0022*/ 	.short	0x0008
        /*0024*/ 	.byte	0x00, 0xf5, 0x21, 0x00


	//----- nvinfo : EIATTR_KPARAM_INFO
	.align		4
.L_66:
        /*0028*/ 	.byte	0x04, 0x17
        /*002a*/ 	.short	(.L_68 - .L_67)
.L_67:
        /*002c*/ 	.word	0x00000000
        /*0030*/ 	.short	0x0001
        /*0032*/ 	.short	0x0004
        /*0034*/ 	.byte	0x00, 0xf0, 0x11, 0x00


	//----- nvinfo : EIATTR_KPARAM_INFO
	.align		4
.L_68:
        /*0038*/ 	.byte	0x04, 0x17
        /*003a*/ 	.short	(.L_70 - .L_69)
.L_69:
        /*003c*/ 	.word	0x00000000
        /*0040*/ 	.short	0x0000
        /*0042*/ 	.short	0x0000
        /*0044*/ 	.byte	0x00, 0xf0, 0x11, 0x00


	//----- nvinfo : EIATTR_SPARSE_MMA_MASK
	.align		4
.L_70:
        /*0048*/ 	.byte	0x03, 0x50
        /*004a*/ 	.short	0x0000


	//----- nvinfo : EIATTR_MAXREG_COUNT
	.align		4
        /*004c*/ 	.byte	0x03, 0x1b
        /*004e*/ 	.short	0x00ff


	//----- nvinfo : EIATTR_NUM_BARRIERS
	.align		4
        /*0050*/ 	.byte	0x02, 0x4c
        /*0052*/ 	.byte	0x01
	.zero		1


	//----- nvinfo : EIATTR_MERCURY_ISA_VERSION
	.align		4
        /*0054*/ 	.byte	0x03, 0x5f
        /*0056*/ 	.short	0x0101


	//----- nvinfo : EIATTR_VRC_CTA_INIT_COUNT
	.align		4
        /*0058*/ 	.byte	0x02, 0x4a
	.zero		1
	.zero		1


	//----- nvinfo : EIATTR_EXIT_INSTR_OFFSETS
	.align		4
        /*005c*/ 	.byte	0x04, 0x1c
        /*005e*/ 	.short	(.L_72 - .L_71)


	//   ....[0]....
.L_71:
        /*0060*/ 	.word	0x000005e0


	//   ....[1]....
        /*0064*/ 	.word	0x000009c0


	//----- nvinfo : EIATTR_CRS_STACK_SIZE
	.align		4
.L_72:
        /*0068*/ 	.byte	0x04, 0x1e
        /*006a*/ 	.short	(.L_74 - .L_73)
.L_73:
        /*006c*/ 	.word	0x00000000


	//----- nvinfo : EIATTR_CBANK_PARAM_SIZE
	.align		4
.L_74:
        /*0070*/ 	.byte	0x03, 0x19
        /*0072*/ 	.short	0x0018


	//----- nvinfo : EIATTR_PARAM_CBANK
	.align		4
        /*0074*/ 	.byte	0x04, 0x0a
        /*0076*/ 	.short	(.L_76 - .L_75)
	.align		4
.L_75:
        /*0078*/ 	.word	index@(.nv.constant0._Z7stenciliiPiS_)
        /*007c*/ 	.short	0x0380
        /*007e*/ 	.short	0x0018


	//----- nvinfo : EIATTR_SW_WAR
	.align		4
.L_76:
        /*0080*/ 	.byte	0x04, 0x36
        /*0082*/ 	.short	(.L_78 - .L_77)
.L_77:
        /*0084*/ 	.word	0x00000008
.L_78:


//--------------------- .nv.callgraph             --------------------------
	.section	.nv.callgraph,"",@"SHT_CUDA_CALLGRAPH"
	.align	4
	.sectionentsize	8
	.align		4
        /*0000*/ 	.word	0x00000000
	.align		4
        /*0004*/ 	.word	0xffffffff
	.align		4
        /*0008*/ 	.word	0x00000000
	.align		4
        /*000c*/ 	.word	0xfffffffe
	.align		4
        /*0010*/ 	.word	0x00000000
	.align		4
        /*0014*/ 	.word	0xfffffffd
	.align		4
        /*0018*/ 	.word	0x00000000
	.align		4
        /*001c*/ 	.word	0xfffffffc


//--------------------- .nv.constant4             --------------------------
	.section	.nv.constant4,"a",@progbits
	.align	8
	.align		8
.nv.constant4:
        /*0000*/ 	.dword	_ZN34_INTERNAL_d2a1c542_4_k_cu_f896e1124cuda3std3__45__cpo5beginE
	.align		8
        /*0008*/ 	.dword	_ZN34_INTERNAL_d2a1c542_4_k_cu_f896e1124cuda3std3__45__cpo3endE
	.align		8
        /*0010*/ 	.dword	_ZN34_INTERNAL_d2a1c542_4_k_cu_f896e1124cuda3std3__45__cpo6cbeginE
	.align		8
        /*0018*/ 	.dword	_ZN34_INTERNAL_d2a1c542_4_k_cu_f896e1124cuda3std3__45__cpo4cendE
	.align		8
        /*0020*/ 	.dword	_ZN34_INTERNAL_d2a1c542_4_k_cu_f896e1124cuda3std3__45__cpo6rbeginE
	.align		8
        /*0028*/ 	.dword	_ZN34_INTERNAL_d2a1c542_4_k_cu_f896e1124cuda3std3__45__cpo4rendE
	.align		8
        /*0030*/ 	.dword	_ZN34_INTERNAL_d2a1c542_4_k_cu_f896e1124cuda3std3__45__cpo7crbeginE
	.align		8
        /*0038*/ 	.dword	_ZN34_INTERNAL_d2a1c542_4_k_cu_f896e1124cuda3std3__45__cpo5crendE
	.align		8
        /*0040*/ 	.dword	_ZN34_INTERNAL_d2a1c542_4_k_cu_f896e1124cuda3std3__436_GLOBAL__N__d2a1c542_4_k_cu_f896e1126ignoreE
	.align		8
        /*0048*/ 	.dword	_ZN34_INTERNAL_d2a1c542_4_k_cu_f896e1124cuda3std3__419piecewise_constructE
	.align		8
        /*0050*/ 	.dword	_ZN34_INTERNAL_d2a1c542_4_k_cu_f896e1124cuda3std3__48in_placeE
	.align		8
        /*0058*/ 	.dword	_ZN34_INTERNAL_d2a1c542_4_k_cu_f896e1124cuda3std3__420unreachable_sentinelE
	.align		8
        /*0060*/ 	.dword	_ZN34_INTERNAL_d2a1c542_4_k_cu_f896e1124cuda3std3__47nulloptE
	.align		8
        /*0068*/ 	.dword	_ZN34_INTERNAL_d2a1c542_4_k_cu_f896e1124cuda3std3__48unexpectE
	.align		8
        /*0070*/ 	.dword	_ZN34_INTERNAL_d2a1c542_4_k_cu_f896e1124cuda3std6ranges3__45__cpo4swapE
	.align		8
        /*0078*/ 	.dword	_ZN34_INTERNAL_d2a1c542_4_k_cu_f896e1124cuda3std6ranges3__45__cpo9iter_moveE
	.align		8
        /*0080*/ 	.dword	_ZN34_INTERNAL_d2a1c542_4_k_cu_f896e1124cuda3std6ranges3__45__cpo5beginE
	.align		8
        /*0088*/ 	.dword	_ZN34_INTERNAL_d2a1c542_4_k_cu_f896e1124cuda3std6ranges3__45__cpo3endE
	.align		8
        /*0090*/ 	.dword	_ZN34_INTERNAL_d2a1c542_4_k_cu_f896e1124cuda3std6ranges3__45__cpo6cbeginE
	.align		8
        /*0098*/ 	.dword	_ZN34_INTERNAL_d2a1c542_4_k_cu_f896e1124cuda3std6ranges3__45__cpo4cendE
	.align		8
        /*00a0*/ 	.dword	_ZN34_INTERNAL_d2a1c542_4_k_cu_f896e1124cuda3std6ranges3__45__cpo7advanceE
	.align		8
        /*00a8*/ 	.dword	_ZN34_INTERNAL_d2a1c542_4_k_cu_f896e1124cuda3std6ranges3__45__cpo9iter_swapE
	.align		8
        /*00b0*/ 	.dword	_ZN34_INTERNAL_d2a1c542_4_k_cu_f896e1124cuda3std6ranges3__45__cpo4nextE
	.align		8
        /*00b8*/ 	.dword	_ZN34_INTERNAL_d2a1c542_4_k_cu_f896e1124cuda3std6ranges3__45__cpo4prevE
	.align		8
        /*00c0*/ 	.dword	_ZN34_INTERNAL_d2a1c542_4_k_cu_f896e1124cuda3std6ranges3__45__cpo4dataE
	.align		8
        /*00c8*/ 	.dword	_ZN34_INTERNAL_d2a1c542_4_k_cu_f896e1124cuda3std6ranges3__45__cpo5cdataE
	.align		8
        /*00d0*/ 	.dword	_ZN34_INTERNAL_d2a1c542_4_k_cu_f896e1124cuda3std6ranges3__45__cpo4sizeE
	.align		8
        /*00d8*/ 	.dword	_ZN34_INTERNAL_d2a1c542_4_k_cu_f896e1124cuda3std6ranges3__45__cpo5ssizeE
	.align		8
        /*00e0*/ 	.dword	_ZN34_INTERNAL_d2a1c542_4_k_cu_f896e1124cuda3std6ranges3__45__cpo8distanceE
	.align		8
        /*00e8*/ 	.dword	_ZN34_INTERNAL_d2a1c542_4_k_cu_f896e1126thrust24THRUST_300001_SM_1000_NS8cuda_cub3parE
	.align		8
        /*00f0*/ 	.dword	_ZN34_INTERNAL_d2a1c542_4_k_cu_f896e1126thrust24THRUST_300001_SM_1000_NS8cuda_cub10par_nosyncE
	.align		8
        /*00f8*/ 	.dword	_ZN34_INTERNAL_d2a1c542_4_k_cu_f896e1126thrust24THRUST_300001_SM_1000_NS6system6detail10sequential3seqE
	.align		8
        /*0100*/ 	.dword	_ZN34_INTERNAL_d2a1c542_4_k_cu_f896e1126thrust24THRUST_300001_SM_1000_NS12placeholders2_1E
	.align		8
        /*0108*/ 	.dword	_ZN34_INTERNAL_d2a1c542_4_k_cu_f896e1126thrust24THRUST_300001_SM_1000_NS12placeholders2_2E
	.align		8
        /*0110*/ 	.dword	_ZN34_INTERNAL_d2a1c542_4_k_cu_f896e1126thrust24THRUST_300001_SM_1000_NS12placeholders2_3E
	.align		8
        /*0118*/ 	.dword	_ZN34_INTERNAL_d2a1c542_4_k_cu_f896e1126thrust24THRUST_300001_SM_1000_NS12placeholders2_4E
	.align		8
        /*0120*/ 	.dword	_ZN34_INTERNAL_d2a1c542_4_k_cu_f896e1126thrust24THRUST_300001_SM_1000_NS12placeholders2_5E
	.align		8
        /*0128*/ 	.dword	_ZN34_INTERNAL_d2a1c542_4_k_cu_f896e1126thrust24THRUST_300001_SM_1000_NS12placeholders2_6E
	.align		8
        /*0130*/ 	.dword	_ZN34_INTERNAL_d2a1c542_4_k_cu_f896e1126thrust24THRUST_300001_SM_1000_NS12placeholders2_7E
	.align		8
        /*0138*/ 	.dword	_ZN34_INTERNAL_d2a1c542_4_k_cu_f896e1126thrust24THRUST_300001_SM_1000_NS12placeholders2_8E
	.align		8
        /*0140*/ 	.dword	_ZN34_INTERNAL_d2a1c542_4_k_cu_f896e1126thrust24THRUST_300001_SM_1000_NS12placeholders2_9E
	.align		8
        /*0148*/ 	.dword	_ZN34_INTERNAL_d2a1c542_4_k_cu_f896e1126thrust24THRUST_300001_SM_1000_NS12placeholders3_10E
	.align		8
        /*0150*/ 	.dword	_ZN34_INTERNAL_d2a1c542_4_k_cu_f896e1126thrust24THRUST_300001_SM_1000_NS3seqE


//--------------------- .text._ZN3cub18CUB_300001_SM_10006detail11EmptyKernelIvEEvv --------------------------
	.section	.text._ZN3cub18CUB_300001_SM_10006detail11EmptyKernelIvEEvv,"ax",@progbits
	.align	128
        .global         _ZN3cub18CUB_300001_SM_10006detail11EmptyKernelIvEEvv
        .type           _ZN3cub18CUB_300001_SM_10006detail11EmptyKernelIvEEvv,@function
        .size           _ZN3cub18CUB_300001_SM_10006detail11EmptyKernelIvEEvv,(.L_x_9 - _ZN3cub18CUB_300001_SM_10006detail11EmptyKernelIvEEvv)
        .other          _ZN3cub18CUB_300001_SM_10006detail11EmptyKernelIvEEvv,@"STO_CUDA_ENTRY STV_DEFAULT"
_ZN3cub18CUB_300001_SM_10006detail11EmptyKernelIvEEvv:
.text._ZN3cub18CUB_300001_SM_10006detail11EmptyKernelIvEEvv:
[----:B------:R-:W-:Y:S01]  /*0000*/  LDC R1, c[0x0][0x37c] ;  /* 0x0000df00ff017b82 */ /* 0x000fe20000000800 */
[----:B------:R-:W-:Y:S05]  /*0010*/  EXIT ;  /* 0x000000000000794d */ /* 0x000fea0003800000 */
.L_x_0:
[----:B------:R-:W-:-:S00]  /*0020*/  BRA `(.L_x_0) ;  /* 0xfffffffc00fc7947 */ /* 0x000fc0000383ffff */
[----:B------:R-:W-:-:S00]  /*0030*/  NOP ;  /* 0x0000000000007918 */ /* 0x000fc00000000000 */
        /* <DEDUP_REMOVED lines=12> */
.L_x_9:


//--------------------- .text._Z7stenciliiPiS_    --------------------------
	.section	.text._Z7stenciliiPiS_,"ax",@progbits
	.align	128
        .global         _Z7stenciliiPiS_
        .type           _Z7stenciliiPiS_,@function
        .size           _Z7stenciliiPiS_,(.L_x_10 - _Z7stenciliiPiS_)
        .other          _Z7stenciliiPiS_,@"STO_CUDA_ENTRY STV_DEFAULT"
_Z7stenciliiPiS_:
.text._Z7stenciliiPiS_:
[----:B------:R-:W-:Y:S01]  /*0000*/  LDC R1, c[0x0][0x37c] ;  /* 0x0000df00ff017b82 */ /* 0x000fe20000000800 */
[----:B------:R-:W0:Y:S01]  /*0010*/  S2R R11, SR_CTAID.X ;  /* 0x00000000000b7919 */ /* 0x000e220000002500 */
[----:B------:R-:W1:Y:S01]  /*0020*/  LDCU.64 UR4, c[0x0][0x358] ;  /* 0x00006b00ff0477ac */ /* 0x000e620008000a00 */
[----:B------:R-:W2:Y:S01]  /*0030*/  S2R R6, SR_CTAID.Y ;  /* 0x0000000000067919 */ /* 0x000ea20000002600 */
[----:B0-----:R-:W-:-:S04]  /*0040*/  ISETP.NE.AND P0, PT, R11, 0x1ff, PT ;  /* 0x000001ff0b00780c */ /* 0x001fc80003f05270 */
[----:B------:R-:W-:Y:S02]  /*0050*/  ISETP.NE.AND P0, PT, R11, RZ, P0 ;  /* 0x000000ff0b00720c */ /* 0x000fe40000705270 */
[C---:B--2---:R-:W-:Y:S02]  /*0060*/  ISETP.NE.AND P1, PT, R6.reuse, 0x1ff, PT ;  /* 0x000001ff0600780c */ /* 0x044fe40003f25270 */
[----:B------:R-:W-:-:S13]  /*0070*/  ISETP.NE.AND P0, PT, R6, RZ, P0 ;  /* 0x000000ff0600720c */ /* 0x000fda0000705270 */
[----:B-1----:R-:W-:Y:S05]  /*0080*/  @P0 BRA P1, `(.L_x_1) ;  /* 0x0000000400580947 */ /* 0x002fea0000800000 */
[----:B------:R-:W0:Y:S01]  /*0090*/  LDC.64 R2, c[0x0][0x380] ;  /* 0x0000e000ff027b82 */ /* 0x000e220000000a00 */
[----:B------:R-:W1:Y:S01]  /*00a0*/  S2R R10, SR_TID.X ;  /* 0x00000000000a7919 */ /* 0x000e620000002100 */
[----:B------:R-:W1:Y:S01]  /*00b0*/  LDCU UR6, c[0x0][0x360] ;  /* 0x00006c00ff0677ac */ /* 0x000e620008000800 */
[----:B------:R-:W2:Y:S01]  /*00c0*/  S2R R13, SR_TID.Y ;  /* 0x00000000000d7919 */ /* 0x000ea20000002200 */
[----:B------:R-:W2:Y:S01]  /*00d0*/  LDCU UR7, c[0x0][0x364] ;  /* 0x00006c80ff0777ac */ /* 0x000ea20008000800 */
[----:B0-----:R-:W0:Y:S01]  /*00e0*/  I2F.U32.RP R0, R2 ;  /* 0x0000000200007306 */ /* 0x001e220000209000 */
[----:B------:R-:W-:-:S07]  /*00f0*/  ISETP.NE.U32.AND P4, PT, R2, RZ, PT ;  /* 0x000000ff0200720c */ /* 0x000fce0003f85070 */
[----:B------:R-:W3:Y:S01]  /*0100*/  I2F.U32.RP R7, R3 ;  /* 0x0000000300077306 */ /* 0x000ee20000209000 */
[----:B--2---:R-:W-:-:S07]  /*0110*/  IMAD R6, R6, UR7, R13 ;  /* 0x0000000706067c24 */ /* 0x004fce000f8e020d */
[----:B0-----:R-:W0:Y:S01]  /*0120*/  MUFU.RCP R0, R0 ;  /* 0x0000000000007308 */ /* 0x001e220000001000 */
[----:B------:R-:W-:-:S07]  /*0130*/  IADD3 R12, PT, PT, R6, 0x1, RZ ;  /* 0x00000001060c7810 */ /* 0x000fce0007ffe0ff */
[----:B---3--:R-:W2:Y:S01]  /*0140*/  MUFU.RCP R7, R7 ;  /* 0x0000000700077308 */ /* 0x008ea20000001000 */
[----:B0-----:R-:W-:Y:S01]  /*0150*/  IADD3 R8, PT, PT, R0, 0xffffffe, RZ ;  /* 0x0ffffffe00087810 */ /* 0x001fe20007ffe0ff */
[----:B-1----:R-:W-:-:S06]  /*0160*/  IMAD R0, R11, UR6, R10 ;  /* 0x000000060b007c24 */ /* 0x002fcc000f8e020a */
[----:B------:R0:W1:Y:S01]  /*0170*/  F2I.FTZ.U32.TRUNC.NTZ R9, R8 ;  /* 0x0000000800097305 */ /* 0x000062000021f000 */
[----:B------:R-:W-:Y:S02]  /*0180*/  IADD3 R11, PT, PT, R0, 0x1, RZ ;  /* 0x00000001000b7810 */ /* 0x000fe40007ffe0ff */
[----:B--2---:R-:W-:-:S05]  /*0190*/  IADD3 R4, PT, PT, R7, 0xffffffe, RZ ;  /* 0x0ffffffe07047810 */ /* 0x004fca0007ffe0ff */
[----:B------:R2:W3:Y:S01]  /*01a0*/  F2I.FTZ.U32.TRUNC.NTZ R5, R4 ;  /* 0x0000000400057305 */ /* 0x0004e2000021f000 */
[----:B0-----:R-:W-:Y:S02]  /*01b0*/  IMAD.MOV.U32 R8, RZ, RZ, RZ ;  /* 0x000000ffff087224 */ /* 0x001fe400078e00ff */
[----:B-1----:R-:W-:Y:S02]  /*01c0*/  IMAD.MOV R15, RZ, RZ, -R9 ;  /* 0x000000ffff0f7224 */ /* 0x002fe400078e0a09 */
[----:B--2---:R-:W-:Y:S02]  /*01d0*/  IMAD.MOV.U32 R4, RZ, RZ, RZ ;  /* 0x000000ffff047224 */ /* 0x004fe400078e00ff */
[----:B------:R-:W-:Y:S01]  /*01e0*/  IMAD R7, R15, R2, RZ ;  /* 0x000000020f077224 */ /* 0x000fe200078e02ff */
[----:B---3--:R-:W-:-:S03]  /*01f0*/  IADD3 R10, PT, PT, RZ, -R5, RZ ;  /* 0x80000005ff0a7210 */ /* 0x008fc60007ffe0ff */
[----:B------:R-:W-:Y:S01]  /*0200*/  IMAD.HI.U32 R8, R9, R7, R8 ;  /* 0x0000000709087227 */ /* 0x000fe200078e0008 */
[----:B------:R-:W-:-:S03]  /*0210*/  IADD3 R7, PT, PT, R0, -0x1, R2 ;  /* 0xffffffff00077810 */ /* 0x000fc60007ffe002 */
[----:B------:R-:W-:Y:S02]  /*0220*/  IMAD R13, R10, R3, RZ ;  /* 0x000000030a0d7224 */ /* 0x000fe400078e02ff */
[----:B------:R-:W-:-:S04]  /*0230*/  IMAD.HI.U32 R9, R8, R7, RZ ;  /* 0x0000000708097227 */ /* 0x000fc800078e00ff */
[----:B------:R-:W-:Y:S01]  /*0240*/  IMAD.HI.U32 R5, R5, R13, R4 ;  /* 0x0000000d05057227 */ /* 0x000fe200078e0004 */
[----:B------:R-:W-:Y:S02]  /*0250*/  IADD3 R4, PT, PT, R6, -0x1, R3 ;  /* 0xffffffff06047810 */ /* 0x000fe40007ffe003 */
[----:B------:R-:W-:Y:S01]  /*0260*/  IADD3 R9, PT, PT, -R9, RZ, RZ ;  /* 0x000000ff09097210 */ /* 0x000fe20007ffe1ff */
[----:B------:R-:W-:-:S04]  /*0270*/  IMAD.HI.U32 R8, R8, R11, RZ ;  /* 0x0000000b08087227 */ /* 0x000fc800078e00ff */
[----:B------:R-:W-:Y:S02]  /*0280*/  IMAD.MOV R10, RZ, RZ, -R8 ;  /* 0x000000ffff0a7224 */ /* 0x000fe400078e0a08 */
[----:B------:R-:W-:-:S04]  /*0290*/  IMAD.HI.U32 R8, R5, R4, RZ ;  /* 0x0000000405087227 */ /* 0x000fc800078e00ff */
[----:B------:R-:W-:Y:S01]  /*02a0*/  IMAD.HI.U32 R5, R5, R12, RZ ;  /* 0x0000000c05057227 */ /* 0x000fe200078e00ff */
[----:B------:R-:W-:-:S03]  /*02b0*/  IADD3 R8, PT, PT, -R8, RZ, RZ ;  /* 0x000000ff08087210 */ /* 0x000fc60007ffe1ff */
[C---:B------:R-:W-:Y:S01]  /*02c0*/  IMAD R7, R2.reuse, R9, R7 ;  /* 0x0000000902077224 */ /* 0x040fe200078e0207 */
[----:B------:R-:W-:Y:S01]  /*02d0*/  IADD3 R5, PT, PT, -R5, RZ, RZ ;  /* 0x000000ff05057210 */ /* 0x000fe20007ffe1ff */
[----:B------:R-:W-:Y:S01]  /*02e0*/  IMAD R11, R2, R10, R11 ;  /* 0x0000000a020b7224 */ /* 0x000fe200078e020b */
[----:B------:R-:W-:Y:S01]  /*02f0*/  LOP3.LUT R9, RZ, R3, RZ, 0x33, !PT ;  /* 0x00000003ff097212 */ /* 0x000fe200078e33ff */
[----:B------:R-:W-:Y:S01]  /*0300*/  IMAD R10, R3, R8, R4 ;  /* 0x00000008030a7224 */ /* 0x000fe200078e0204 */
[-C--:B------:R-:W-:Y:S01]  /*0310*/  ISETP.GE.U32.AND P0, PT, R7, R2.reuse, PT ;  /* 0x000000020700720c */ /* 0x080fe20003f06070 */
[----:B------:R-:W-:Y:S01]  /*0320*/  IMAD R14, R3, R5, R12 ;  /* 0x00000005030e7224 */ /* 0x000fe200078e020c */
[----:B------:R-:W-:Y:S01]  /*0330*/  ISETP.GE.U32.AND P1, PT, R11, R2, PT ;  /* 0x000000020b00720c */ /* 0x000fe20003f26070 */
[----:B------:R-:W0:Y:S01]  /*0340*/  LDC.64 R4, c[0x0][0x388] ;  /* 0x0000e200ff047b82 */ /* 0x000e220000000a00 */
[-C--:B------:R-:W-:Y:S02]  /*0350*/  ISETP.GE.U32.AND P2, PT, R10, R3.reuse, PT ;  /* 0x000000030a00720c */ /* 0x080fe40003f46070 */
[----:B------:R-:W-:-:S02]  /*0360*/  ISETP.GE.U32.AND P3, PT, R14, R3, PT ;  /* 0x000000030e00720c */ /* 0x000fc40003f66070 */
[----:B------:R-:W-:-:S05]  /*0370*/  LOP3.LUT R8, RZ, R2, RZ, 0x33, !PT ;  /* 0x00000002ff087212 */ /* 0x000fca00078e33ff */
[----:B------:R-:W-:Y:S02]  /*0380*/  @P0 IMAD.IADD R7, R7, 0x1, -R2 ;  /* 0x0000000107070824 */ /* 0x000fe400078e0a02 */
[-C--:B------:R-:W-:Y:S02]  /*0390*/  @P1 IADD3 R11, PT, PT, R11, -R2.reuse, RZ ;  /* 0x800000020b0b1210 */ /* 0x080fe40007ffe0ff */
[-C--:B------:R-:W-:Y:S02]  /*03a0*/  @P2 IADD3 R10, PT, PT, R10, -R3.reuse, RZ ;  /* 0x800000030a0a2210 */ /* 0x080fe40007ffe0ff */
[-C--:B------:R-:W-:Y:S01]  /*03b0*/  ISETP.GE.U32.AND P1, PT, R7, R2.reuse, PT ;  /* 0x000000020700720c */ /* 0x080fe20003f26070 */
[----:B------:R-:W-:Y:S01]  /*03c0*/  @P3 IMAD.IADD R14, R14, 0x1, -R3 ;  /* 0x000000010e0e3824 */ /* 0x000fe200078e0a03 */
[----:B------:R-:W-:Y:S02]  /*03d0*/  ISETP.GE.U32.AND P0, PT, R11, R2, PT ;  /* 0x000000020b00720c */ /* 0x000fe40003f06070 */
[----:B------:R-:W-:-:S02]  /*03e0*/  ISETP.GE.U32.AND P3, PT, R10, R3, PT ;  /* 0x000000030a00720c */ /* 0x000fc40003f66070 */
[----:B------:R-:W-:-:S07]  /*03f0*/  ISETP.GE.U32.AND P2, PT, R14, R3, PT ;  /* 0x000000030e00720c */ /* 0x000fce0003f46070 */
[-C--:B------:R-:W-:Y:S02]  /*0400*/  @P1 IADD3 R7, PT, PT, R7, -R2.reuse, RZ ;  /* 0x8000000207071210 */ /* 0x080fe40007ffe0ff */
[----:B------:R-:W-:Y:S02]  /*0410*/  @P0 IADD3 R11, PT, PT, R11, -R2, RZ ;  /* 0x800000020b0b0210 */ /* 0x000fe40007ffe0ff */
[----:B------:R-:W-:Y:S01]  /*0420*/  SEL R2, R8, R7, !P4 ;  /* 0x0000000708027207 */ /* 0x000fe20006000000 */
[----:B------:R-:W-:Y:S01]  /*0430*/  @P3 IMAD.IADD R10, R10, 0x1, -R3 ;  /* 0x000000010a0a3824 */ /* 0x000fe200078e0a03 */
[----:B------:R-:W-:Y:S01]  /*0440*/  ISETP.NE.U32.AND P0, PT, R3, RZ, PT ;  /* 0x000000ff0300720c */ /* 0x000fe20003f05070 */
[--C-:B------:R-:W-:Y:S01]  /*0450*/  IMAD R7, R0, R3, R6.reuse ;  /* 0x0000000300077224 */ /* 0x100fe200078e0206 */
[----:B------:R-:W-:Y:S01]  /*0460*/  SEL R12, R8, R11, !P4 ;  /* 0x0000000b080c7207 */ /* 0x000fe20006000000 */
[-C--:B------:R-:W-:Y:S01]  /*0470*/  IMAD R11, R2, R3.reuse, R6 ;  /* 0x00000003020b7224 */ /* 0x080fe200078e0206 */
[----:B------:R-:W-:-:S02]  /*0480*/  @P2 IADD3 R14, PT, PT, R14, -R3, RZ ;  /* 0x800000030e0e2210 */ /* 0x000fc40007ffe0ff */
[----:B------:R-:W-:Y:S01]  /*0490*/  SEL R2, R9, R10, !P0 ;  /* 0x0000000a09027207 */ /* 0x000fe20004000000 */
[----:B0-----:R-:W-:Y:S01]  /*04a0*/  IMAD.WIDE.U32 R10, R11, 0x4, R4 ;  /* 0x000000040b0a7825 */ /* 0x001fe200078e0004 */
[----:B------:R-:W-:-:S03]  /*04b0*/  SEL R14, R9, R14, !P0 ;  /* 0x0000000e090e7207 */ /* 0x000fc60004000000 */
[----:B------:R-:W-:Y:S02]  /*04c0*/  IMAD.WIDE.U32 R8, R7, 0x4, R4 ;  /* 0x0000000407087825 */ /* 0x000fe400078e0004 */
[----:B------:R-:W2:Y:S02]  /*04d0*/  LDG.E R11, desc[UR4][R10.64] ;  /* 0x000000040a0b7981 */ /* 0x000ea4000c1e1900 */
[-C--:B------:R-:W-:Y:S02]  /*04e0*/  IMAD R13, R12, R3.reuse, R6 ;  /* 0x000000030c0d7224 */ /* 0x080fe400078e0206 */
[CC--:B------:R-:W-:Y:S01]  /*04f0*/  IMAD R15, R0.reuse, R3.reuse, R2 ;  /* 0x00000003000f7224 */ /* 0x0c0fe200078e0202 */
[----:B------:R-:W2:Y:S01]  /*0500*/  LDG.E R8, desc[UR4][R8.64] ;  /* 0x0000000408087981 */ /* 0x000ea2000c1e1900 */
[----:B------:R-:W-:Y:S02]  /*0510*/  IMAD R17, R0, R3, R14 ;  /* 0x0000000300117224 */ /* 0x000fe400078e020e */
[----:B------:R-:W-:-:S04]  /*0520*/  IMAD.WIDE.U32 R2, R13, 0x4, R4 ;  /* 0x000000040d027825 */ /* 0x000fc800078e0004 */
[--C-:B------:R-:W-:Y:S02]  /*0530*/  IMAD.WIDE.U32 R12, R15, 0x4, R4.reuse ;  /* 0x000000040f0c7825 */ /* 0x100fe400078e0004 */
[----:B------:R-:W3:Y:S01]  /*0540*/  LDG.E R2, desc[UR4][R2.64] ;  /* 0x0000000402027981 */ /* 0x000ee2000c1e1900 */
[----:B------:R-:W0:Y:S01]  /*0550*/  LDC.64 R14, c[0x0][0x390] ;  /* 0x0000e400ff0e7b82 */ /* 0x000e220000000a00 */
[----:B------:R-:W-:Y:S02]  /*0560*/  IMAD.WIDE.U32 R4, R17, 0x4, R4 ;  /* 0x0000000411047825 */ /* 0x000fe400078e0004 */
[----:B------:R-:W3:Y:S04]  /*0570*/  LDG.E R13, desc[UR4][R12.64] ;  /* 0x000000040c0d7981 */ /* 0x000ee8000c1e1900 */
[----:B------:R-:W4:Y:S01]  /*0580*/  LDG.E R4, desc[UR4][R4.64] ;  /* 0x0000000404047981 */ /* 0x000f22000c1e1900 */
[----:B0-----:R-:W-:-:S04]  /*0590*/  IMAD.WIDE.U32 R6, R7, 0x4, R14 ;  /* 0x0000000407067825 */ /* 0x001fc800078e000e */
[----:B--2---:R-:W-:-:S05]  /*05a0*/  IMAD R0, R8, -0x4, R11 ;  /* 0xfffffffc08007824 */ /* 0x004fca00078e020b */
[----:B---3--:R-:W-:-:S04]  /*05b0*/  IADD3 R17, PT, PT, R13, R0, R2 ;  /* 0x000000000d117210 */ /* 0x008fc80007ffe002 */
[----:B----4-:R-:W-:-:S05]  /*05c0*/  IADD3 R17, PT, PT, R4, R17, RZ ;  /* 0x0000001104117210 */ /* 0x010fca0007ffe0ff */
[----:B------:R-:W-:Y:S01]  /*05d0*/  STG.E desc[UR4][R6.64], R17 ;  /* 0x0000001106007986 */ /* 0x000fe2000c101904 */
[----:B------:R-:W-:Y:S05]  /*05e0*/  EXIT ;  /* 0x000000000000794d */ /* 0x000fea0003800000 */
.L_x_1:
[----:B------:R-:W0:Y:S01]  /*05f0*/  S2R R4, SR_TID.X ;  /* 0x0000000000047919 */ /* 0x000e220000002100 */
[----:B------:R-:W1:Y:S01]  /*0600*/  LDC R12, c[0x0][0x384] ;  /* 0x0000e100ff0c7b82 */ /* 0x000e620000000800 */
[----:B------:R-:W0:Y:S01]  /*0610*/  LDCU UR6, c[0x0][0x360] ;  /* 0x00006c00ff0677ac */ /* 0x000e220008000800 */
[----:B------:R-:W2:Y:S01]  /*0620*/  S2R R13, SR_TID.Y ;  /* 0x00000000000d7919 */ /* 0x000ea20000002200 */
[----:B------:R-:W2:Y:S05]  /*0630*/  LDCU UR7, c[0x0][0x364] ;  /* 0x00006c80ff0777ac */ /* 0x000eaa0008000800 */
[----:B------:R-:W3:Y:S01]  /*0640*/  LDC.64 R2, c[0x0][0x388] ;  /* 0x0000e200ff027b82 */ /* 0x000ee20000000a00 */
[----:B0-----:R-:W-:-:S02]  /*0650*/  IMAD R8, R11, UR6, R4 ;  /* 0x000000060b087c24 */ /* 0x001fc4000f8e0204 */
[----:B--2---:R-:W-:-:S04]  /*0660*/  IMAD R9, R6, UR7, R13 ;  /* 0x0000000706097c24 */ /* 0x004fc8000f8e020d */
[----:B-1----:R-:W-:-:S04]  /*0670*/  IMAD R5, R8, R12, R9 ;  /* 0x0000000c08057224 */ /* 0x002fc800078e0209 */
[----:B---3--:R-:W-:-:S06]  /*0680*/  IMAD.WIDE.U32 R6, R5, 0x4, R2 ;  /* 0x0000000405067825 */ /* 0x008fcc00078e0002 */
[----:B------:R-:W2:Y:S01]  /*0690*/  LDG.E R7, desc[UR4][R6.64] ;  /* 0x0000000406077981 */ /* 0x000ea2000c1e1900 */
[----:B------:R-:W-:Y:S01]  /*06a0*/  MOV R10, 0x400 ;  /* 0x00000400000a7802 */ /* 0x000fe20000000f00 */
[C---:B------:R-:W-:Y:S01]  /*06b0*/  IMAD R0, R4.reuse, 0x22, R13 ;  /* 0x0000002204007824 */ /* 0x040fe200078e020d */
[----:B------:R-:W-:Y:S01]  /*06c0*/  ISETP.NE.AND P0, PT, R4, 0x1f, PT ;  /* 0x0000001f0400780c */ /* 0x000fe20003f05270 */
[----:B------:R-:W0:Y:S01]  /*06d0*/  S2R R11, SR_CgaCtaId ;  /* 0x00000000000b7919 */ /* 0x000e220000008800 */
[----:B------:R-:W-:Y:S01]  /*06e0*/  BSSY.RECONVERGENT B0, `(.L_x_2) ;  /* 0x0000011000007945 */ /* 0x000fe20003800200 */
[----:B0-----:R-:W-:-:S05]  /*06f0*/  LEA R11, R11, R10, 0x18 ;  /* 0x0000000a0b0b7211 */ /* 0x001fca00078ec0ff */
[----:B------:R-:W-:-:S05]  /*0700*/  IMAD R0, R0, 0x4, R11 ;  /* 0x0000000400007824 */ /* 0x000fca00078e020b */
[----:B--2---:R0:W-:Y:S01]  /*0710*/  STS [R0+0x8c], R7 ;  /* 0x00008c0700007388 */ /* 0x0041e20000000800 */
[----:B------:R-:W-:Y:S05]  /*0720*/  @!P0 BRA `(.L_x_3) ;  /* 0x0000000000208947 */ /* 0x000fea0003800000 */
[----:B------:R-:W-:-:S13]  /*0730*/  ISETP.NE.AND P0, PT, R4, RZ, PT ;  /* 0x000000ff0400720c */ /* 0x000fda0003f05270 */
[----:B------:R-:W-:Y:S05]  /*0740*/  @P0 BRA `(.L_x_4) ;  /* 0x0000000000280947 */ /* 0x000fea0003800000 */
[----:B------:R-:W-:-:S05]  /*0750*/  IMAD R8, R8, R12, -R12 ;  /* 0x0000000c08087224 */ /* 0x000fca00078e0a0c */
[----:B0-----:R-:W-:-:S05]  /*0760*/  IADD3 R7, PT, PT, R9, R8, RZ ;  /* 0x0000000809077210 */ /* 0x001fca0007ffe0ff */
[----:B------:R-:W-:-:S06]  /*0770*/  IMAD.WIDE.U32 R6, R7, 0x4, R2 ;  /* 0x0000000407067825 */ /* 0x000fcc00078e0002 */
[----:B------:R-:W2:Y:S04]  /*0780*/  LDG.E R7, desc[UR4][R6.64] ;  /* 0x0000000406077981 */ /* 0x000ea8000c1e1900 */
[----:B--2---:R1:W-:Y:S01]  /*0790*/  STS [R0+0x4], R7 ;  /* 0x0000040700007388 */ /* 0x0043e20000000800 */
[----:B------:R-:W-:Y:S05]  /*07a0*/  BRA `(.L_x_4) ;  /* 0x0000000000107947 */ /* 0x000fea0003800000 */
.L_x_3:
[----:B0-----:R-:W-:-:S05]  /*07b0*/  IADD3 R7, PT, PT, R5, R12, RZ ;  /* 0x0000000c05077210 */ /* 0x001fca0007ffe0ff */
[----:B------:R-:W-:-:S06]  /*07c0*/  IMAD.WIDE.U32 R6, R7, 0x4, R2 ;  /* 0x0000000407067825 */ /* 0x000fcc00078e0002 */
[----:B------:R-:W2:Y:S04]  /*07d0*/  LDG.E R7, desc[UR4][R6.64] ;  /* 0x0000000406077981 */ /* 0x000ea8000c1e1900 */
[----:B--2---:R2:W-:Y:S02]  /*07e0*/  STS [R0+0x114], R7 ;  /* 0x0001140700007388 */ /* 0x0045e40000000800 */
.L_x_4:
[----:B------:R-:W-:Y:S05]  /*07f0*/  BSYNC.RECONVERGENT B0 ;  /* 0x0000000000007941 */ /* 0x000fea0003800200 */
.L_x_2:
[----:B------:R-:W-:Y:S01]  /*0800*/  ISETP.NE.AND P0, PT, R13, 0x1f, PT ;  /* 0x0000001f0d00780c */ /* 0x000fe20003f05270 */
[----:B------:R-:W-:-:S12]  /*0810*/  BSSY.RECONVERGENT B0, `(.L_x_5) ;  /* 0x000000e000007945 */ /* 0x000fd80003800200 */
[----:B------:R-:W-:Y:S05]  /*0820*/  @!P0 BRA `(.L_x_6) ;  /* 0x0000000000208947 */ /* 0x000fea0003800000 */
[----:B------:R-:W-:-:S13]  /*0830*/  ISETP.NE.AND P0, PT, R13, RZ, PT ;  /* 0x000000ff0d00720c */ /* 0x000fda0003f05270 */
[----:B------:R-:W-:Y:S05]  /*0840*/  @P0 BRA `(.L_x_7) ;  /* 0x0000000000280947 */ /* 0x000fea0003800000 */
[----:B012---:R-:W-:-:S04]  /*0850*/  VIADD R7, R5, 0xffffffff ;  /* 0xffffffff05077836 */ /* 0x007fc80000000000 */
[----:B------:R-:W-:-:S06]  /*0860*/  IMAD.WIDE.U32 R2, R7, 0x4, R2 ;  /* 0x0000000407027825 */ /* 0x000fcc00078e0002 */
[----:B------:R-:W2:Y:S01]  /*0870*/  LDG.E R2, desc[UR4][R2.64] ;  /* 0x0000000402027981 */ /* 0x000ea2000c1e1900 */
[----:B------:R-:W-:-:S05]  /*0880*/  IMAD R11, R4, 0x88, R11 ;  /* 0x00000088040b7824 */ /* 0x000fca00078e020b */
[----:B--2---:R3:W-:Y:S01]  /*0890*/  STS [R11+0x88], R2 ;  /* 0x000088020b007388 */ /* 0x0047e20000000800 */
[----:B------:R-:W-:Y:S05]  /*08a0*/  BRA `(.L_x_7) ;  /* 0x0000000000107947 */ /* 0x000fea0003800000 */
.L_x_6:
[----:B012---:R-:W-:-:S05]  /*08b0*/  IADD3 R7, PT, PT, R5, 0x1, RZ ;  /* 0x0000000105077810 */ /* 0x007fca0007ffe0ff */
[----:B------:R-:W-:-:S06]  /*08c0*/  IMAD.WIDE.U32 R2, R7, 0x4, R2 ;  /* 0x0000000407027825 */ /* 0x000fcc00078e0002 */
[----:B------:R-:W2:Y:S04]  /*08d0*/  LDG.E R3, desc[UR4][R2.64] ;  /* 0x0000000402037981 */ /* 0x000ea8000c1e1900 */
[----:B--2---:R0:W-:Y:S02]  /*08e0*/  STS [R0+0x90], R3 ;  /* 0x0000900300007388 */ /* 0x0041e40000000800 */
.L_x_7:
[----:B------:R-:W-:Y:S05]  /*08f0*/  BSYNC.RECONVERGENT B0 ;  /* 0x0000000000007941 */ /* 0x000fea0003800200 */
.L_x_5:
[----:B------:R-:W-:Y:S08]  /*0900*/  BAR.SYNC.DEFER_BLOCKING 0x0 ;  /* 0x0000000000007b1d */ /* 0x000ff00000010000 */
[----:B0--3--:R-:W0:Y:S01]  /*0910*/  LDC.64 R2, c[0x0][0x390] ;  /* 0x0000e400ff027b82 */ /* 0x009e220000000a00 */
[----:B------:R-:W-:Y:S04]  /*0920*/  LDS R4, [R0+0x4] ;  /* 0x0000040000047984 */ /* 0x000fe80000000800 */
[----:B-12---:R-:W-:Y:S01]  /*0930*/  LDS R7, [R0+0x114] ;  /* 0x0001140000077984 */ /* 0x006fe20000000800 */
[----:B0-----:R-:W-:-:S03]  /*0940*/  IMAD.WIDE.U32 R2, R5, 0x4, R2 ;  /* 0x0000000405027825 */ /* 0x001fc600078e0002 */
[----:B------:R-:W0:Y:S04]  /*0950*/  LDS R6, [R0+0x88] ;  /* 0x0000880000067984 */ /* 0x000e280000000800 */
[----:B------:R-:W1:Y:S04]  /*0960*/  LDS R9, [R0+0x90] ;  /* 0x0000900000097984 */ /* 0x000e680000000800 */
[----:B------:R-:W2:Y:S01]  /*0970*/  LDS R11, [R0+0x8c] ;  /* 0x00008c00000b7984 */ /* 0x000ea20000000800 */
[----:B0-----:R-:W-:-:S04]  /*0980*/  IADD3 R4, PT, PT, R6, R7, R4 ;  /* 0x0000000706047210 */ /* 0x001fc80007ffe004 */
[----:B-1----:R-:W-:-:S05]  /*0990*/  IADD3 R4, PT, PT, R4, R9, RZ ;  /* 0x0000000904047210 */ /* 0x002fca0007ffe0ff */
[----:B--2---:R-:W-:-:S05]  /*09a0*/  IMAD R11, R11, -0x4, R4 ;  /* 0xfffffffc0b0b7824 */ /* 0x004fca00078e0204 */
[----:B------:R-:W-:Y:S01]  /*09b0*/  STG.E desc[UR4][R2.64], R11 ;  /* 0x0000000b02007986 */ /* 0x000fe2000c101904 */
[----:B------:R-:W-:Y:S05]  /*09c0*/  EXIT ;  /* 0x000000000000794d */ /* 0x000fea0003800000 */
.L_x_8:
        /* <DEDUP_REMOVED lines=11> */
.L_x_10:


//--------------------- .nv.shared._ZN3cub18CUB_300001_SM_10006detail11EmptyKernelIvEEvv --------------------------
	.section	.nv.shared._ZN3cub18CUB_300001_SM_10006detail11EmptyKernelIvEEvv,"aw",@nobits
	.sectionflags	@""
	.align	16
	.zero		1024


//--------------------- .nv.shared.reserved.0     --------------------------
	.section	.nv.shared.reserved.0,"aw",@nobits
	.weak		__nv_reservedSMEM_offset_0_alias
	.size		__nv_reservedSMEM_offset_0_alias, 0, 64
	.other		__nv_reservedSMEM_offset_0_alias,@"STO_CUDA_RESERVED_SHARED STV_DEFAULT"
__nv_reservedSMEM_offset_0_alias:
	.zero		0
	.zero		64


//--------------------- .nv.global                --------------------------
	.section	.nv.global,"aw",@nobits
.nv.global:
	.type		_ZN34_INTERNAL_d2a1c542_4_k_cu_f896e1126thrust24THRUST_300001_SM_1000_NS3seqE,@object
	.size		_ZN34_INTERNAL_d2a1c542_4_k_cu_f896e1126thrust24THRUST_300001_SM_1000_NS3seqE,(_ZN34_INTERNAL_d2a1c542_4_k_cu_f896e1124cuda3std3__48in_placeE - _ZN34_INTERNAL_d2a1c542_4_k_cu_f896e1126thrust24THRUST_300001_SM_1000_NS3seqE)
_ZN34_INTERNAL_d2a1c542_4_k_cu_f896e1126thrust24THRUST_300001_SM_1000_NS3seqE:
	.zero		1
	.type		_ZN34_INTERNAL_d2a1c542_4_k_cu_f896e1124cuda3std3__48in_placeE,@object
	.size		_ZN34_INTERNAL_d2a1c542_4_k_cu_f896e1124cuda3std3__48in_placeE,(_ZN34_INTERNAL_d2a1c542_4_k_cu_f896e1124cuda3std6ranges3__45__cpo4sizeE - _ZN34_INTERNAL_d2a1c542_4_k_cu_f896e1124cuda3std3__48in_placeE)
_ZN34_INTERNAL_d2a1c542_4_k_cu_f896e1124cuda3std3__48in_placeE:
	.zero		1
	.type		_ZN34_INTERNAL_d2a1c542_4_k_cu_f896e1124cuda3std6ranges3__45__cpo4sizeE,@object
	.size		_ZN34_INTERNAL_d2a1c542_4_k_cu_f896e1124cuda3std6ranges3__45__cpo4sizeE,(_ZN34_INTERNAL_d2a1c542_4_k_cu_f896e1126thrust24THRUST_300001_SM_1000_NS12placeholders2_3E - _ZN34_INTERNAL_d2a1c542_4_k_cu_f896e1124cuda3std6ranges3__45__cpo4sizeE)
_ZN34_INTERNAL_d2a1c542_4_k_cu_f896e1124cuda3std6ranges3__45__cpo4sizeE:
	.zero		1
	.type		_ZN34_INTERNAL_d2a1c542_4_k_cu_f896e1126thrust24THRUST_300001_SM_1000_NS12placeholders2_3E,@object
	.size		_ZN34_INTERNAL_d2a1c542_4_k_cu_f896e1126thrust24THRUST_300001_SM_1000_NS12placeholders2_3E,(_ZN34_INTERNAL_d2a1c542_4_k_cu_f896e1124cuda3std3__45__cpo6cbeginE - _ZN34_INTERNAL_d2a1c542_4_k_cu_f896e1126thrust24THRUST_300001_SM_1000_NS12placeholders2_3E)
_ZN34_INTERNAL_d2a1c542_4_k_cu_f896e1126thrust24THRUST_300001_SM_1000_NS12placeholders2_3E:
	.zero		1
	.type		_ZN34_INTERNAL_d2a1c542_4_k_cu_f896e1124cuda3std3__45__cpo6cbeginE,@object
	.size		_ZN34_INTERNAL_d2a1c542_4_k_cu_f896e1124cuda3std3__45__cpo6cbeginE,(_ZN34_INTERNAL_d2a1c542_4_k_cu_f896e1124cuda3std6ranges3__45__cpo6cbeginE - _ZN34_INTERNAL_d2a1c542_4_k_cu_f896e1124cuda3std3__45__cpo6cbeginE)
_ZN34_INTERNAL_d2a1c542_4_k_cu_f896e1124cuda3std3__45__cpo6cbeginE:
	.zero		1
	.type		_ZN34_INTERNAL_d2a1c542_4_k_cu_f896e1124cuda3std6ranges3__45__cpo6cbeginE,@object
	.size		_ZN34_INTERNAL_d2a1c542_4_k_cu_f896e1124cuda3std6ranges3__45__cpo6cbeginE,(_ZN34_INTERNAL_d2a1c542_4_k_cu_f896e1126thrust24THRUST_300001_SM_1000_NS12placeholders2_7E - _ZN34_INTERNAL_d2a1c542_4_k_cu_f896e1124cuda3std6ranges3__45__cpo6cbeginE)
_ZN34_INTERNAL_d2a1c542_4_k_cu_f896e1124cuda3std6ranges3__45__cpo6cbeginE:
	.zero		1
	.type		_ZN34_INTERNAL_d2a1c542_4_k_cu_f896e1126thrust24THRUST_300001_SM_1000_NS12placeholders2_7E,@object
	.size		_ZN34_INTERNAL_d2a1c542_4_k_cu_f896e1126thrust24THRUST_300001_SM_1000_NS12placeholders2_7E,(_ZN34_INTERNAL_d2a1c542_4_k_cu_f896e1124cuda3std3__45__cpo7crbeginE - _ZN34_INTERNAL_d2a1c542_4_k_cu_f896e1126thrust24THRUST_300001_SM_1000_NS12placeholders2_7E)
_ZN34_INTERNAL_d2a1c542_4_k_cu_f896e1126thrust24THRUST_300001_SM_1000_NS12placeholders2_7E:
	.zero		1
	.type		_ZN34_INTERNAL_d2a1c542_4_k_cu_f896e1124cuda3std3__45__cpo7crbeginE,@object
	.size		_ZN34_INTERNAL_d2a1c542_4_k_cu_f896e1124cuda3std3__45__cpo7crbeginE,(_ZN34_INTERNAL_d2a1c542_4_k_cu_f896e1124cuda3std6ranges3__45__cpo4nextE - _ZN34_INTERNAL_d2a1c542_4_k_cu_f896e1124cuda3std3__45__cpo7crbeginE)
_ZN34_INTERNAL_d2a1c542_4_k_cu_f896e1124cuda3std3__45__cpo7crbeginE:
	.zero		1
	.type		_ZN34_INTERNAL_d2a1c542_4_k_cu_f896e1124cuda3std6ranges3__45__cpo4nextE,@object
	.size		_ZN34_INTERNAL_d2a1c542_4_k_cu_f896e1124cuda3std6ranges3__45__cpo4nextE,(_ZN34_INTERNAL_d2a1c542_4_k_cu_f896e1124cuda3std6ranges3__45__cpo4swapE - _ZN34_INTERNAL_d2a1c542_4_k_cu_f896e1124cuda3std6ranges3__45__cpo4nextE)
_ZN34_INTERNAL_d2a1c542_4_k_cu_f896e1124cuda3std6ranges3__45__cpo4nextE:
	.zero		1
	.type		_ZN34_INTERNAL_d2a1c542_4_k_cu_f896e1124cuda3std6ranges3__45__cpo4swapE,@object
	.size		_ZN34_INTERNAL_d2a1c542_4_k_cu_f896e1124cuda3std6ranges3__45__cpo4swapE,(_ZN34_INTERNAL_d2a1c542_4_k_cu_f896e1126thrust24THRUST_300001_SM_1000_NS8cuda_cub10par_nosyncE - _ZN34_INTERNAL_d2a1c542_4_k_cu_f896e1124cuda3std6ranges3__45__cpo4swapE)
_ZN34_INTERNAL_d2a1c542_4_k_cu_f896e1124cuda3std6ranges3__45__cpo4swapE:
	.zero		1
	.type		_ZN34_INTERNAL_d2a1c542_4_k_cu_f896e1126thrust24THRUST_300001_SM_1000_NS8cuda_cub10par_nosyncE,@object
	.size		_ZN34_INTERNAL_d2a1c542_4_k_cu_f896e1126thrust24THRUST_300001_SM_1000_NS8cuda_cub10par_nosyncE,(_ZN34_INTERNAL_d2a1c542_4_k_cu_f896e1126thrust24THRUST_300001_SM_1000_NS12placeholders2_9E - _ZN34_INTERNAL_d2a1c542_4_k_cu_f896e1126thrust24THRUST_300001_SM_1000_NS8cuda_cub10par_nosyncE)
_ZN34_INTERNAL_d2a1c542_4_k_cu_f896e1126thrust24THRUST_300001_SM_1000_NS8cuda_cub10par_nosyncE:
	.zero		1
	.type		_ZN34_INTERNAL_d2a1c542_4_k_cu_f896e1126thrust24THRUST_300001_SM_1000_NS12placeholders2_9E,@object
	.size		_ZN34_INTERNAL_d2a1c542_4_k_cu_f896e1126thrust24THRUST_300001_SM_1000_NS12placeholders2_9E,(_ZN34_INTERNAL_d2a1c542_4_k_cu_f896e1124cuda3std3__436_GLOBAL__N__d2a1c542_4_k_cu_f896e1126ignoreE - _ZN34_INTERNAL_d2a1c542_4_k_cu_f896e1126thrust24THRUST_300001_SM_1000_NS12placeholders2_9E)
_ZN34_INTERNAL_d2a1c542_4_k_cu_f896e1126thrust24THRUST_300001_SM_1000_NS12placeholders2_9E:
	.zero		1
	.type		_ZN34_INTERNAL_d2a1c542_4_k_cu_f896e1124cuda3std3__436_GLOBAL__N__d2a1c542_4_k_cu_f896e1126ignoreE,@object
	.size		_ZN34_INTERNAL_d2a1c542_4_k_cu_f896e1124cuda3std3__436_GLOBAL__N__d2a1c542_4_k_cu_f896e1126ignoreE,(_ZN34_INTERNAL_d2a1c542_4_k_cu_f896e1124cuda3std6ranges3__45__cpo4dataE - _ZN34_INTERNAL_d2a1c542_4_k_cu_f896e1124cuda3std3__436_GLOBAL__N__d2a1c542_4_k_cu_f896e1126ignoreE)
_ZN34_INTERNAL_d2a1c542_4_k_cu_f896e1124cuda3std3__436_GLOBAL__N__d2a1c542_4_k_cu_f896e1126ignoreE:
	.zero		1
	.type		_ZN34_INTERNAL_d2a1c542_4_k_cu_f896e1124cuda3std6ranges3__45__cpo4dataE,@object
	.size		_ZN34_INTERNAL_d2a1c542_4_k_cu_f896e1124cuda3std6ranges3__45__cpo4dataE,(_ZN34_INTERNAL_d2a1c542_4_k_cu_f896e1126thrust24THRUST_300001_SM_1000_NS12placeholders2_1E - _ZN34_INTERNAL_d2a1c542_4_k_cu_f896e1124cuda3std6ranges3__45__cpo4dataE)
_ZN34_INTERNAL_d2a1c542_4_k_cu_f896e1124cuda3std6ranges3__45__cpo4dataE:
	.zero		1
	.type		_ZN34_INTERNAL_d2a1c542_4_k_cu_f896e1126thrust24THRUST_300001_SM_1000_NS12placeholders2_1E,@object
	.size		_ZN34_INTERNAL_d2a1c542_4_k_cu_f896e1126thrust24THRUST_300001_SM_1000_NS12placeholders2_1E,(_ZN34_INTERNAL_d2a1c542_4_k_cu_f896e1124cuda3std3__45__cpo5beginE - _ZN34_INTERNAL_d2a1c542_4_k_cu_f896e1126thrust24THRUST_300001_SM_1000_NS12placeholders2_1E)
_ZN34_INTERNAL_d2a1c542_4_k_cu_f896e1126thrust24THRUST_300001_SM_1000_NS12placeholders2_1E:
	.zero		1
	.type		_ZN34_INTERNAL_d2a1c542_4_k_cu_f896e1124cuda3std3__45__cpo5beginE,@object
	.size		_ZN34_INTERNAL_d2a1c542_4_k_cu_f896e1124cuda3std3__45__cpo5beginE,(_ZN34_INTERNAL_d2a1c542_4_k_cu_f896e1124cuda3std6ranges3__45__cpo5beginE - _ZN34_INTERNAL_d2a1c542_4_k_cu_f896e1124cuda3std3__45__cpo5beginE)
_ZN34_INTERNAL_d2a1c542_4_k_cu_f896e1124cuda3std3__45__cpo5beginE:
	.zero		1
	.type		_ZN34_INTERNAL_d2a1c542_4_k_cu_f896e1124cuda3std6ranges3__45__cpo5beginE,@object
	.size		_ZN34_INTERNAL_d2a1c542_4_k_cu_f896e1124cuda3std6ranges3__45__cpo5beginE,(_ZN34_INTERNAL_d2a1c542_4_k_cu_f896e1126thrust24THRUST_300001_SM_1000_NS12placeholders2_5E - _ZN34_INTERNAL_d2a1c542_4_k_cu_f896e1124cuda3std6ranges3__45__cpo5beginE)
_ZN34_INTERNAL_d2a1c542_4_k_cu_f896e1124cuda3std6ranges3__45__cpo5beginE:
	.zero		1
	.type		_ZN34_INTERNAL_d2a1c542_4_k_cu_f896e1126thrust24THRUST_300001_SM_1000_NS12placeholders2_5E,@object
	.size		_ZN34_INTERNAL_d2a1c542_4_k_cu_f896e1126thrust24THRUST_300001_SM_1000_NS12placeholders2_5E,(_ZN34_INTERNAL_d2a1c542_4_k_cu_f896e1124cuda3std3__45__cpo6rbeginE - _ZN34_INTERNAL_d2a1c542_4_k_cu_f896e1126thrust24THRUST_300001_SM_1000_NS12placeholders2_5E)
_ZN34_INTERNAL_d2a1c542_4_k_cu_f896e1126thrust24THRUST_300001_SM_1000_NS12placeholders2_5E:
	.zero		1
	.type		_ZN34_INTERNAL_d2a1c542_4_k_cu_f896e1124cuda3std3__45__cpo6rbeginE,@object
	.size		_ZN34_INTERNAL_d2a1c542_4_k_cu_f896e1124cuda3std3__45__cpo6rbeginE,(_ZN34_INTERNAL_d2a1c542_4_k_cu_f896e1124cuda3std6ranges3__45__cpo7advanceE - _ZN34_INTERNAL_d2a1c542_4_k_cu_f896e1124cuda3std3__45__cpo6rbeginE)
_ZN34_INTERNAL_d2a1c542_4_k_cu_f896e1124cuda3std3__45__cpo6rbeginE:
	.zero		1
	.type		_ZN34_INTERNAL_d2a1c542_4_k_cu_f896e1124cuda3std6ranges3__45__cpo7advanceE,@object
	.size		_ZN34_INTERNAL_d2a1c542_4_k_cu_f896e1124cuda3std6ranges3__45__cpo7advanceE,(_ZN34_INTERNAL_d2a1c542_4_k_cu_f896e1124cuda3std3__47nulloptE - _ZN34_INTERNAL_d2a1c542_4_k_cu_f896e1124cuda3std6ranges3__45__cpo7advanceE)
_ZN34_INTERNAL_d2a1c542_4_k_cu_f896e1124cuda3std6ranges3__45__cpo7advanceE:
	.zero		1
	.type		_ZN34_INTERNAL_d2a1c542_4_k_cu_f896e1124cuda3std3__47nulloptE,@object
	.size		_ZN34_INTERNAL_d2a1c542_4_k_cu_f896e1124cuda3std3__47nulloptE,(_ZN34_INTERNAL_d2a1c542_4_k_cu_f896e1124cuda3std6ranges3__45__cpo8distanceE - _ZN34_INTERNAL_d2a1c542_4_k_cu_f896e1124cuda3std3__47nulloptE)
_ZN34_INTERNAL_d2a1c542_4_k_cu_f896e1124cuda3std3__47nulloptE:
	.zero		1
	.type		_ZN34_INTERNAL_d2a1c542_4_k_cu_f896e1124cuda3std6ranges3__45__cpo8distanceE,@object
	.size		_ZN34_INTERNAL_d2a1c542_4_k_cu_f896e1124cuda3std6ranges3__45__cpo8distanceE,(_ZN34_INTERNAL_d2a1c542_4_k_cu_f896e1126thrust24THRUST_300001_SM_1000_NS12placeholders3_10E - _ZN34_INTERNAL_d2a1c542_4_k_cu_f896e1124cuda3std6ranges3__45__cpo8distanceE)
_ZN34_INTERNAL_d2a1c542_4_k_cu_f896e1124cuda3std6ranges3__45__cpo8distanceE:
	.zero		1
	.type		_ZN34_INTERNAL_d2a1c542_4_k_cu_f896e1126thrust24THRUST_300001_SM_1000_NS12placeholders3_10E,@object
	.size		_ZN34_INTERNAL_d2a1c542_4_k_cu_f896e1126thrust24THRUST_300001_SM_1000_NS12placeholders3_10E,(_ZN34_INTERNAL_d2a1c542_4_k_cu_f896e1124cuda3std3__419piecewise_constructE - _ZN34_INTERNAL_d2a1c542_4_k_cu_f896e1126thrust24THRUST_300001_SM_1000_NS12placeholders3_10E)
_ZN34_INTERNAL_d2a1c542_4_k_cu_f896e1126thrust24THRUST_300001_SM_1000_NS12placeholders3_10E:
	.zero		1
	.type		_ZN34_INTERNAL_d2a1c542_4_k_cu_f896e1124cuda3std3__419piecewise_constructE,@object
	.size		_ZN34_INTERNAL_d2a1c542_4_k_cu_f896e1124cuda3std3__419piecewise_constructE,(_ZN34_INTERNAL_d2a1c542_4_k_cu_f896e1124cuda3std6ranges3__45__cpo5cdataE - _ZN34_INTERNAL_d2a1c542_4_k_cu_f896e1124cuda3std3__419piecewise_constructE)
_ZN34_INTERNAL_d2a1c542_4_k_cu_f896e1124cuda3std3__419piecewise_constructE:
	.zero		1
	.type		_ZN34_INTERNAL_d2a1c542_4_k_cu_f896e1124cuda3std6ranges3__45__cpo5cdataE,@object
	.size		_ZN34_INTERNAL_d2a1c542_4_k_cu_f896e1124cuda3std6ranges3__45__cpo5cdataE,(_ZN34_INTERNAL_d2a1c542_4_k_cu_f896e1126thrust24THRUST_300001_SM_1000_NS12placeholders2_2E - _ZN34_INTERNAL_d2a1c542_4_k_cu_f896e1124cuda3std6ranges3__45__cpo5cdataE)
_ZN34_INTERNAL_d2a1c542_4_k_cu_f896e1124cuda3std6ranges3__45__cpo5cdataE:
	.zero		1
	.type		_ZN34_INTERNAL_d2a1c542_4_k_cu_f896e1126thrust24THRUST_300001_SM_1000_NS12placeholders2_2E,@object
	.size		_ZN34_INTERNAL_d2a1c542_4_k_cu_f896e1126thrust24THRUST_300001_SM_1000_NS12placeholders2_2E,(_ZN34_INTERNAL_d2a1c542_4_k_cu_f896e1124cuda3std3__45__cpo3endE - _ZN34_INTERNAL_d2a1c542_4_k_cu_f896e1126thrust24THRUST_300001_SM_1000_NS12placeholders2_2E)
_ZN34_INTERNAL_d2a1c542_4_k_cu_f896e1126thrust24THRUST_300001_SM_1000_NS12placeholders2_2E:
	.zero		1
	.type		_ZN34_INTERNAL_d2a1c542_4_k_cu_f896e1124cuda3std3__45__cpo3endE,@object
	.size		_ZN34_INTERNAL_d2a1c542_4_k_cu_f896e1124cuda3std3__45__cpo3endE,(_ZN34_INTERNAL_d2a1c542_4_k_cu_f896e1124cuda3std6ranges3__45__cpo3endE - _ZN34_INTERNAL_d2a1c542_4_k_cu_f896e1124cuda3std3__45__cpo3endE)
_ZN34_INTERNAL_d2a1c542_4_k_cu_f896e1124cuda3std3__45__cpo3endE:
	.zero		1
	.type		_ZN34_INTERNAL_d2a1c542_4_k_cu_f896e1124cuda3std6ranges3__45__cpo3endE,@object
	.size		_ZN34_INTERNAL_d2a1c542_4_k_cu_f896e1124cuda3std6ranges3__45__cpo3endE,(_ZN34_INTERNAL_d2a1c542_4_k_cu_f896e1126thrust24THRUST_300001_SM_1000_NS12placeholders2_6E - _ZN34_INTERNAL_d2a1c542_4_k_cu_f896e1124cuda3std6ranges3__45__cpo3endE)
_ZN34_INTERNAL_d2a1c542_4_k_cu_f896e1124cuda3std6ranges3__45__cpo3endE:
	.zero		1
	.type		_ZN34_INTERNAL_d2a1c542_4_k_cu_f896e1126thrust24THRUST_300001_SM_1000_NS12placeholders2_6E,@object
	.size		_ZN34_INTERNAL_d2a1c542_4_k_cu_f896e1126thrust24THRUST_300001_SM_1000_NS12placeholders2_6E,(_ZN34_INTERNAL_d2a1c542_4_k_cu_f896e1124cuda3std3__45__cpo4rendE - _ZN34_INTERNAL_d2a1c542_4_k_cu_f896e1126thrust24THRUST_300001_SM_1000_NS12placeholders2_6E)
_ZN34_INTERNAL_d2a1c542_4_k_cu_f896e1126thrust24THRUST_300001_SM_1000_NS12placeholders2_6E:
	.zero		1
	.type		_ZN34_INTERNAL_d2a1c542_4_k_cu_f896e1124cuda3std3__45__cpo4rendE,@object
	.size		_ZN34_INTERNAL_d2a1c542_4_k_cu_f896e1124cuda3std3__45__cpo4rendE,(_ZN34_INTERNAL_d2a1c542_4_k_cu_f896e1124cuda3std6ranges3__45__cpo9iter_swapE - _ZN34_INTERNAL_d2a1c542_4_k_cu_f896e1124cuda3std3__45__cpo4rendE)
_ZN34_INTERNAL_d2a1c542_4_k_cu_f896e1124cuda3std3__45__cpo4rendE:
	.zero		1
	.type		_ZN34_INTERNAL_d2a1c542_4_k_cu_f896e1124cuda3std6ranges3__45__cpo9iter_swapE,@object
	.size		_ZN34_INTERNAL_d2a1c542_4_k_cu_f896e1124cuda3std6ranges3__45__cpo9iter_swapE,(_ZN34_INTERNAL_d2a1c542_4_k_cu_f896e1124cuda3std3__48unexpectE - _ZN34_INTERNAL_d2a1c542_4_k_cu_f896e1124cuda3std6ranges3__45__cpo9iter_swapE)
_ZN34_INTERNAL_d2a1c542_4_k_cu_f896e1124cuda3std6ranges3__45__cpo9iter_swapE:
	.zero		1
	.type		_ZN34_INTERNAL_d2a1c542_4_k_cu_f896e1124cuda3std3__48unexpectE,@object
	.size		_ZN34_INTERNAL_d2a1c542_4_k_cu_f896e1124cuda3std3__48unexpectE,(_ZN34_INTERNAL_d2a1c542_4_k_cu_f896e1126thrust24THRUST_300001_SM_1000_NS8cuda_cub3parE - _ZN34_INTERNAL_d2a1c542_4_k_cu_f896e1124cuda3std3__48unexpectE)
_ZN34_INTERNAL_d2a1c542_4_k_cu_f896e1124cuda3std3__48unexpectE:
	.zero		1
	.type		_ZN34_INTERNAL_d2a1c542_4_k_cu_f896e1126thrust24THRUST_300001_SM_1000_NS8cuda_cub3parE,@object
	.size		_ZN34_INTERNAL_d2a1c542_4_k_cu_f896e1126thrust24THRUST_300001_SM_1000_NS8cuda_cub3parE,(_ZN34_INTERNAL_d2a1c542_4_k_cu_f896e1126thrust24THRUST_300001_SM_1000_NS12placeholders2_4E - _ZN34_INTERNAL_d2a1c542_4_k_cu_f896e1126thrust24THRUST_300001_SM_1000_NS8cuda_cub3parE)
_ZN34_INTERNAL_d2a1c542_4_k_cu_f896e1126thrust24THRUST_300001_SM_1000_NS8cuda_cub3parE:
	.zero		1
	.type		_ZN34_INTERNAL_d2a1c542_4_k_cu_f896e1126thrust24THRUST_300001_SM_1000_NS12placeholders2_4E,@object
	.size		_ZN34_INTERNAL_d2a1c542_4_k_cu_f896e1126thrust24THRUST_300001_SM_1000_NS12placeholders2_4E,(_ZN34_INTERNAL_d2a1c542_4_k_cu_f896e1124cuda3std3__45__cpo4cendE - _ZN34_INTERNAL_d2a1c542_4_k_cu_f896e1126thrust24THRUST_300001_SM_1000_NS12placeholders2_4E)
_ZN34_INTERNAL_d2a1c542_4_k_cu_f896e1126thrust24THRUST_300001_SM_1000_NS12placeholders2_4E:
	.zero		1
	.type		_ZN34_INTERNAL_d2a1c542_4_k_cu_f896e1124cuda3std3__45__cpo4cendE,@object
	.size		_ZN34_INTERNAL_d2a1c542_4_k_cu_f896e1124cuda3std3__45__cpo4cendE,(_ZN34_INTERNAL_d2a1c542_4_k_cu_f896e1124cuda3std6ranges3__45__cpo4cendE - _ZN34_INTERNAL_d2a1c542_4_k_cu_f896e1124cuda3std3__45__cpo4cendE)
_ZN34_INTERNAL_d2a1c542_4_k_cu_f896e1124cuda3std3__45__cpo4cendE:
	.zero		1
	.type		_ZN34_INTERNAL_d2a1c542_4_k_cu_f896e1124cuda3std6ranges3__45__cpo4cendE,@object
	.size		_ZN34_INTERNAL_d2a1c542_4_k_cu_f896e1124cuda3std6ranges3__45__cpo4cendE,(_ZN34_INTERNAL_d2a1c542_4_k_cu_f896e1124cuda3std3__420unreachable_sentinelE - _ZN34_INTERNAL_d2a1c542_4_k_cu_f896e1124cuda3std6ranges3__45__cpo4cendE)
_ZN34_INTERNAL_d2a1c542_4_k_cu_f896e1124cuda3std6ranges3__45__cpo4cendE:
	.zero		1
	.type		_ZN34_INTERNAL_d2a1c542_4_k_cu_f896e1124cuda3std3__420unreachable_sentinelE,@object
	.size		_ZN34_INTERNAL_d2a1c542_4_k_cu_f896e1124cuda3std3__420unreachable_sentinelE,(_ZN34_INTERNAL_d2a1c542_4_k_cu_f896e1124cuda3std6ranges3__45__cpo5ssizeE - _ZN34_INTERNAL_d2a1c542_4_k_cu_f896e1124cuda3std3__420unreachable_sentinelE)
_ZN34_INTERNAL_d2a1c542_4_k_cu_f896e1124cuda3std3__420unreachable_sentinelE:
	.zero		1
	.type		_ZN34_INTERNAL_d2a1c542_4_k_cu_f896e1124cuda3std6ranges3__45__cpo5ssizeE,@object
	.size		_ZN34_INTERNAL_d2a1c542_4_k_cu_f896e1124cuda3std6ranges3__45__cpo5ssizeE,(_ZN34_INTERNAL_d2a1c542_4_k_cu_f896e1126thrust24THRUST_300001_SM_1000_NS12placeholders2_8E - _ZN34_INTERNAL_d2a1c542_4_k_cu_f896e1124cuda3std6ranges3__45__cpo5ssizeE)
_ZN34_INTERNAL_d2a1c542_4_k_cu_f896e1124cuda3std6ranges3__45__cpo5ssizeE:
	.zero		1
	.type		_ZN34_INTERNAL_d2a1c542_4_k_cu_f896e1126thrust24THRUST_300001_SM_1000_NS12placeholders2_8E,@object
	.size		_ZN34_INTERNAL_d2a1c542_4_k_cu_f896e1126thrust24THRUST_300001_SM_1000_NS12placeholders2_8E,(_ZN34_INTERNAL_d2a1c542_4_k_cu_f896e1124cuda3std3__45__cpo5crendE - _ZN34_INTERNAL_d2a1c542_4_k_cu_f896e1126thrust24THRUST_300001_SM_1000_NS12placeholders2_8E)
_ZN34_INTERNAL_d2a1c542_4_k_cu_f896e1126thrust24THRUST_300001_SM_1000_NS12placeholders2_8E:
	.zero		1
	.type		_ZN34_INTERNAL_d2a1c542_4_k_cu_f896e1124cuda3std3__45__cpo5crendE,@object
	.size		_ZN34_INTERNAL_d2a1c542_4_k_cu_f896e1124cuda3std3__45__cpo5crendE,(_ZN34_INTERNAL_d2a1c542_4_k_cu_f896e1124cuda3std6ranges3__45__cpo4prevE - _ZN34_INTERNAL_d2a1c542_4_k_cu_f896e1124cuda3std3__45__cpo5crendE)
_ZN34_INTERNAL_d2a1c542_4_k_cu_f896e1124cuda3std3__45__cpo5crendE:
	.zero		1
	.type		_ZN34_INTERNAL_d2a1c542_4_k_cu_f896e1124cuda3std6ranges3__45__cpo4prevE,@object
	.size		_ZN34_INTERNAL_d2a1c542_4_k_cu_f896e1124cuda3std6ranges3__45__cpo4prevE,(_ZN34_INTERNAL_d2a1c542_4_k_cu_f896e1124cuda3std6ranges3__45__cpo9iter_moveE - _ZN34_INTERNAL_d2a1c542_4_k_cu_f896e1124cuda3std6ranges3__45__cpo4prevE)
_ZN34_INTERNAL_d2a1c542_4_k_cu_f896e1124cuda3std6ranges3__45__cpo4prevE:
	.zero		1
	.type		_ZN34_INTERNAL_d2a1c542_4_k_cu_f896e1124cuda3std6ranges3__45__cpo9iter_moveE,@object
	.size		_ZN34_INTERNAL_d2a1c542_4_k_cu_f896e1124cuda3std6ranges3__45__cpo9iter_moveE,(_ZN34_INTERNAL_d2a1c542_4_k_cu_f896e1126thrust24THRUST_300001_SM_1000_NS6system6detail10sequential3seqE - _ZN34_INTERNAL_d2a1c542_4_k_cu_f896e1124cuda3std6ranges3__45__cpo9iter_moveE)
_ZN34_INTERNAL_d2a1c542_4_k_cu_f896e1124cuda3std6ranges3__45__cpo9iter_moveE:
	.zero		1
	.type		_ZN34_INTERNAL_d2a1c542_4_k_cu_f896e1126thrust24THRUST_300001_SM_1000_NS6system6detail10sequential3seqE,@object
	.size		_ZN34_INTERNAL_d2a1c542_4_k_cu_f896e1126thrust24THRUST_300001_SM_1000_NS6system6detail10sequential3seqE,(.L_31 - _ZN34_INTERNAL_d2a1c542_4_k_cu_f896e1126thrust24THRUST_300001_SM_1000_NS6system6detail10sequential3seqE)
_ZN34_INTERNAL_d2a1c542_4_k_cu_f896e1126thrust24THRUST_300001_SM_1000_NS6system6detail10sequential3seqE:
	.zero		1
.L_31:


//--------------------- .nv.shared._Z7stenciliiPiS_ --------------------------
	.section	.nv.shared._Z7stenciliiPiS_,"aw",@nobits
	.sectionflags	@""
	.align	16
	.zero		1024


//--------------------- .nv.constant0._ZN3cub18CUB_300001_SM_10006detail11EmptyKernelIvEEvv --------------------------
	.section	.nv.constant0._ZN3cub18CUB_300001_SM_10006detail11EmptyKernelIvEEvv,"a",@progbits
	.sectionflags	@""
	.align	4
.nv.constant0._ZN3cub18CUB_300001_SM_10006detail11EmptyKernelIvEEvv:
	.zero		896


//--------------------- .nv.constant0._Z7stenciliiPiS_ --------------------------
	.section	.nv.constant0._Z7stenciliiPiS_,"a",@progbits
	.sectionflags	@""
	.align	4
.nv.constant0._Z7stenciliiPiS_:
	.zero		920


//--------------------- SYMBOLS --------------------------

	.type		.nv.reservedSmem.offset0,@object
	.size		.nv.reservedSmem.offset0,0x4
	.type		.nv.reservedSmem.cap,@object
	.size		.nv.reservedSmem.cap,0x4
